//
// Generated by NVIDIA NVVM Compiler
//
// Compiler Build ID: CL-36424714
// Cuda compilation tools, release 13.0, V13.0.88
// Based on NVVM 20.0.0
//

.version 9.0
.target sm_100
.address_size 64

	// .globl	_Z12updateKernelP8Particlefj

.visible .entry _Z12updateKernelP8Particlefj(
	.param .u64 .ptr .align 1 _Z12updateKernelP8Particlefj_param_0,
	.param .f32 _Z12updateKernelP8Particlefj_param_1,
	.param .u32 _Z12updateKernelP8Particlefj_param_2
)
{
	.reg .b32 	%r<11>;
	.reg .b32 	%f<15>;
	.reg .b64 	%rd<5>;

	ld.param.u64 	%rd1, [_Z12updateKernelP8Particlefj_param_0];
	ld.param.f32 	%f1, [_Z12updateKernelP8Particlefj_param_1];
	ld.param.u32 	%r1, [_Z12updateKernelP8Particlefj_param_2];
	cvta.to.global.u64 	%rd2, %rd1;
	mov.u32 	%r2, %ctaid.x;
	mov.u32 	%r3, %ntid.x;
	mov.u32 	%r4, %tid.x;
	mad.lo.s32 	%r5, %r2, %r3, %r4;
	mul.wide.s32 	%rd3, %r5, 24;
	add.s64 	%rd4, %rd2, %rd3;
	ld.global.f32 	%f2, [%rd4+12];
	ld.global.f32 	%f3, [%rd4+16];
	ld.global.f32 	%f4, [%rd4+20];
	mad.lo.s32 	%r6, %r5, 10, %r1;
	mul.hi.u32 	%r7, %r6, -858993459;
	shr.u32 	%r8, %r7, 3;
	mul.lo.s32 	%r9, %r8, 10;
	sub.s32 	%r10, %r6, %r9;
	cvt.rn.f32.u32 	%f5, %r10;
	fma.rn.f32 	%f6, %f1, %f5, %f2;
	fma.rn.f32 	%f7, %f1, %f5, %f3;
	fma.rn.f32 	%f8, %f1, %f5, %f4;
	st.global.f32 	[%rd4+12], %f6;
	st.global.f32 	[%rd4+16], %f7;
	st.global.f32 	[%rd4+20], %f8;
	ld.global.f32 	%f9, [%rd4];
	ld.global.f32 	%f10, [%rd4+4];
	ld.global.f32 	%f11, [%rd4+8];
	fma.rn.f32 	%f12, %f1, %f6, %f9;
	fma.rn.f32 	%f13, %f1, %f7, %f10;
	fma.rn.f32 	%f14, %f1, %f8, %f11;
	st.global.f32 	[%rd4], %f12;
	st.global.f32 	[%rd4+4], %f13;
	st.global.f32 	[%rd4+8], %f14;
	ret;

}


// ===== COMPILED SASS (sm_100) =====

	.target	sm_100

	.elftype	@"ET_EXEC"


//--------------------- .note.nv.tkinfo           --------------------------
	.section	.note.nv.tkinfo,"",@"SHT_NOTE"
	.sectionflags	@"SHF_NOTE_NV_TKINFO"
	.tkinfo
        /*0018*/ 	.word	0x00000002
        /*0030*/ 	.string	""
        /*0030*/ 	.string	"ptxas"
        /*0030*/ 	.string	"Cuda compilation tools, release 13.0, V13.0.88"
        /*0030*/ 	.string	"Build cuda_13.0.r13.0/compiler.36424714_0"
        /*0030*/ 	.string	"-arch sm_100 -m 64 "



//--------------------- .note.nv.cuinfo           --------------------------
	.section	.note.nv.cuinfo,"",@"SHT_NOTE"
	.sectionflags	@"SHF_NOTE_NV_CUINFO"
        /*0018*/ 	.short	0x0002
        /*001a*/ 	.short	0x0064
        /*001c*/ 	.short	0x0082
	.zero		2


//--------------------- .nv.info                  --------------------------
	.section	.nv.info,"",@"SHT_CUDA_INFO"
	.align	4


	//----- nvinfo : EIATTR_REGCOUNT
	.align		4
        /*0000*/ 	.byte	0x04, 0x2f
        /*0002*/ 	.short	(.L_1 - .L_0)
	.align		4
.L_0:
        /*0004*/ 	.word	index@(_Z12updateKernelP8Particlefj)
        /*0008*/ 	.word	0x00000012


	//----- nvinfo : EIATTR_FRAME_SIZE
	.align		4
.L_1:
        /*000c*/ 	.byte	0x04, 0x11
        /*000e*/ 	.short	(.L_3 - .L_2)
	.align		4
.L_2:
        /*0010*/ 	.word	index@(_Z12updateKernelP8Particlefj)
        /*0014*/ 	.word	0x00000000


	//----- nvinfo : EIATTR_MIN_STACK_SIZE
	.align		4
.L_3:
        /*0018*/ 	.byte	0x04, 0x12
        /*001a*/ 	.short	(.L_5 - .L_4)
	.align		4
.L_4:
        /*001c*/ 	.word	index@(_Z12updateKernelP8Particlefj)
        /*0020*/ 	.word	0x00000000
.L_5:


//--------------------- .nv.compat                --------------------------
	.section	.nv.compat,"",@"SHT_CUDA_COMPAT_INFO"
	.align	4
        /*0000*/ 	.byte	0x02, 0x09, 0x00, 0x00, 0x02, 0x02, 0x01, 0x00, 0x02, 0x05, 0x05, 0x00, 0x03, 0x07, 0x01, 0x01
        /*0010*/ 	.byte	0x02, 0x03, 0x00, 0x00, 0x02, 0x06, 0x01, 0x00, 0x04, 0x0b, 0x08, 0x00, 0x09, 0x00, 0x00, 0x00
        /*0020*/ 	.byte	0x00, 0x00, 0x00, 0x00


//--------------------- .nv.info._Z12updateKernelP8Particlefj --------------------------
	.section	.nv.info._Z12updateKernelP8Particlefj,"",@"SHT_CUDA_INFO"
	.sectionflags	@""
	.align	4


	//----- nvinfo : EIATTR_CUDA_API_VERSION
	.align		4
        /*0000*/ 	.byte	0x04, 0x37
        /*0002*/ 	.short	(.L_7 - .L_6)
.L_6:
        /*0004*/ 	.word	0x00000082


	//----- nvinfo : EIATTR_KPARAM_INFO
	.align		4
.L_7:
        /*0008*/ 	.byte	0x04, 0x17
        /*000a*/ 	.short	(.L_9 - .L_8)
.L_8:
        /*000c*/ 	.word	0x00000000
        /*0010*/ 	.short	0x0002
        /*0012*/ 	.short	0x000c
        /*0014*/ 	.byte	0x00, 0xf0, 0x11, 0x00


	//----- nvinfo : EIATTR_KPARAM_INFO
	.align		4
.L_9:
        /*0018*/ 	.byte	0x04, 0x17
        /*001a*/ 	.short	(.L_11 - .L_10)
.L_10:
        /*001c*/ 	.word	0x00000000
        /*0020*/ 	.short	0x0001
        /*0022*/ 	.short	0x0008
        /*0024*/ 	.byte	0x00, 0xf0, 0x11, 0x00


	//----- nvinfo : EIATTR_KPARAM_INFO
	.align		4
.L_11:
        /*0028*/ 	.byte	0x04, 0x17
        /*002a*/ 	.short	(.L_13 - .L_12)
.L_12:
        /*002c*/ 	.word	0x00000000
        /*0030*/ 	.short	0x0000
        /*0032*/ 	.short	0x0000
        /*0034*/ 	.byte	0x00, 0xf5, 0x21, 0x00


	//----- nvinfo : EIATTR_SPARSE_MMA_MASK
	.align		4
.L_13:
        /*0038*/ 	.byte	0x03, 0x50
        /*003a*/ 	.short	0x0000


	//----- nvinfo : EIATTR_MAXREG_COUNT
	.align		4
        /*003c*/ 	.byte	0x03, 0x1b
        /*003e*/ 	.short	0x00ff


	//----- nvinfo : EIATTR_MERCURY_ISA_VERSION
	.align		4
        /*0040*/ 	.byte	0x03, 0x5f
        /*0042*/ 	.short	0x0101


	//----- nvinfo : EIATTR_VRC_CTA_INIT_COUNT
	.align		4
        /*0044*/ 	.byte	0x02, 0x4a
	.zero		1
	.zero		1


	//----- nvinfo : EIATTR_EXIT_INSTR_OFFSETS
	.align		4
        /*0048*/ 	.byte	0x04, 0x1c
        /*004a*/ 	.short	(.L_15 - .L_14)


	//   ....[0]....
.L_14:
        /*004c*/ 	.word	0x00000200


	//----- nvinfo : EIATTR_CBANK_PARAM_SIZE
	.align		4
.L_15:
        /*0050*/ 	.byte	0x03, 0x19
        /*0052*/ 	.short	0x0010


	//----- nvinfo : EIATTR_PARAM_CBANK
	.align		4
        /*0054*/ 	.byte	0x04, 0x0a
        /*0056*/ 	.short	(.L_17 - .L_16)
	.align		4
.L_16:
        /*0058*/ 	.word	index@(.nv.constant0._Z12updateKernelP8Particlefj)
        /*005c*/ 	.short	0x0380
        /*005e*/ 	.short	0x0010


	//----- nvinfo : EIATTR_SW_WAR
	.align		4
.L_17:
        /*0060*/ 	.byte	0x04, 0x36
        /*0062*/ 	.short	(.L_19 - .L_18)
.L_18:
        /*0064*/ 	.word	0x00000008
.L_19:


//--------------------- .nv.callgraph             --------------------------
	.section	.nv.callgraph,"",@"SHT_CUDA_CALLGRAPH"
	.align	4
	.sectionentsize	8
	.align		4
        /*0000*/ 	.word	0x00000000
	.align		4
        /*0004*/ 	.word	0xffffffff
	.align		4
        /*0008*/ 	.word	0x00000000
	.align		4
        /*000c*/ 	.word	0xfffffffe
	.align		4
        /*0010*/ 	.word	0x00000000
	.align		4
        /*0014*/ 	.word	0xfffffffd
	.align		4
        /*0018*/ 	.word	0x00000000
	.align		4
        /*001c*/ 	.word	0xfffffffc


//--------------------- .text._Z12updateKernelP8Particlefj --------------------------
	.section	.text._Z12updateKernelP8Particlefj,"ax",@progbits
	.align	128
        .global         _Z12updateKernelP8Particlefj
        .type           _Z12updateKernelP8Particlefj,@function
        .size           _Z12updateKernelP8Particlefj,(.L_x_1 - _Z12updateKernelP8Particlefj)
        .other          _Z12updateKernelP8Particlefj,@"STO_CUDA_ENTRY STV_DEFAULT"
_Z12updateKernelP8Particlefj:
.text._Z12updateKernelP8Particlefj:
[----:B------:R-:W-:Y:S01]  /*0000*/  LDC R1, c[0x0][0x37c] ;  /* 0x0000df00ff017b82 */ /* 0x000fe20000000800 */
[----:B------:R-:W0:Y:S07]  /*0010*/  S2R R5, SR_TID.X ;  /* 0x0000000000057919 */ /* 0x000e2e0000002100 */
[----:B------:R-:W0:Y:S01]  /*0020*/  S2UR UR6, SR_CTAID.X ;  /* 0x00000000000679c3 */ /* 0x000e220000002500 */
[----:B------:R-:W1:Y:S07]  /*0030*/  LDCU.64 UR4, c[0x0][0x358] ;  /* 0x00006b00ff0477ac */ /* 0x000e6e0008000a00 */
[----:B------:R-:W0:Y:S08]  /*0040*/  LDC R0, c[0x0][0x360] ;  /* 0x0000d800ff007b82 */ /* 0x000e300000000800 */
[----:B------:R-:W2:Y:S01]  /*0050*/  LDC.64 R2, c[0x0][0x380] ;  /* 0x0000e000ff027b82 */ /* 0x000ea20000000a00 */
[----:B0-----:R-:W-:-:S07]  /*0060*/  IMAD R0, R0, UR6, R5 ;  /* 0x0000000600007c24 */ /* 0x001fce000f8e0205 */
[----:B------:R-:W0:Y:S01]  /*0070*/  LDC.64 R4, c[0x0][0x388] ;  /* 0x0000e200ff047b82 */ /* 0x000e220000000a00 */
[----:B--2---:R-:W-:-:S05]  /*0080*/  IMAD.WIDE R2, R0, 0x18, R2 ;  /* 0x0000001800027825 */ /* 0x004fca00078e0202 */
[----:B-1----:R-:W2:Y:S04]  /*0090*/  LDG.E R7, desc[UR4][R2.64+0xc] ;  /* 0x00000c0402077981 */ /* 0x002ea8000c1e1900 */
[----:B------:R-:W3:Y:S04]  /*00a0*/  LDG.E R9, desc[UR4][R2.64+0x10] ;  /* 0x0000100402097981 */ /* 0x000ee8000c1e1900 */
[----:B------:R-:W4:Y:S04]  /*00b0*/  LDG.E R11, desc[UR4][R2.64+0x14] ;  /* 0x00001404020b7981 */ /* 0x000f28000c1e1900 */
[----:B------:R-:W5:Y:S04]  /*00c0*/  LDG.E R6, desc[UR4][R2.64] ;  /* 0x0000000402067981 */ /* 0x000f68000c1e1900 */
[----:B------:R-:W5:Y:S04]  /*00d0*/  LDG.E R8, desc[UR4][R2.64+0x4] ;  /* 0x0000040402087981 */ /* 0x000f68000c1e1900 */
[----:B------:R-:W5:Y:S01]  /*00e0*/  LDG.E R10, desc[UR4][R2.64+0x8] ;  /* 0x00000804020a7981 */ /* 0x000f62000c1e1900 */
[----:B0-----:R-:W-:-:S04]  /*00f0*/  IMAD R5, R0, 0xa, R5 ;  /* 0x0000000a00057824 */ /* 0x001fc800078e0205 */
[----:B------:R-:W-:-:S05]  /*0100*/  IMAD.HI.U32 R0, R5, -0x33333333, RZ ;  /* 0xcccccccd05007827 */ /* 0x000fca00078e00ff */
[----:B------:R-:W-:-:S05]  /*0110*/  SHF.R.U32.HI R0, RZ, 0x3, R0 ;  /* 0x00000003ff007819 */ /* 0x000fca0000011600 */
[----:B------:R-:W-:-:S05]  /*0120*/  IMAD R0, R0, -0xa, R5 ;  /* 0xfffffff600007824 */ /* 0x000fca00078e0205 */
[----:B------:R-:W-:-:S05]  /*0130*/  I2FP.F32.U32 R0, R0 ;  /* 0x0000000000007245 */ /* 0x000fca0000201000 */
[CC--:B--2---:R-:W-:Y:S01]  /*0140*/  FFMA R7, R0.reuse, R4.reuse, R7 ;  /* 0x0000000400077223 */ /* 0x0c4fe20000000007 */
[----:B---3--:R-:W-:-:S04]  /*0150*/  FFMA R9, R0, R4, R9 ;  /* 0x0000000400097223 */ /* 0x008fc80000000009 */
[----:B------:R-:W-:Y:S01]  /*0160*/  STG.E desc[UR4][R2.64+0xc], R7 ;  /* 0x00000c0702007986 */ /* 0x000fe2000c101904 */
[----:B----4-:R-:W-:-:S03]  /*0170*/  FFMA R11, R0, R4, R11 ;  /* 0x00000004000b7223 */ /* 0x010fc6000000000b */
[----:B------:R-:W-:Y:S01]  /*0180*/  STG.E desc[UR4][R2.64+0x10], R9 ;  /* 0x0000100902007986 */ /* 0x000fe2000c101904 */
[----:B-----5:R-:W-:-:S03]  /*0190*/  FFMA R5, R7, R4, R6 ;  /* 0x0000000407057223 */ /* 0x020fc60000000006 */
[----:B------:R-:W-:Y:S01]  /*01a0*/  STG.E desc[UR4][R2.64+0x14], R11 ;  /* 0x0000140b02007986 */ /* 0x000fe2000c101904 */
[----:B------:R-:W-:-:S03]  /*01b0*/  FFMA R13, R9, R4, R8 ;  /* 0x00000004090d7223 */ /* 0x000fc60000000008 */
[----:B------:R-:W-:Y:S01]  /*01c0*/  STG.E desc[UR4][R2.64], R5 ;  /* 0x0000000502007986 */ /* 0x000fe2000c101904 */
[----:B------:R-:W-:-:S03]  /*01d0*/  FFMA R15, R11, R4, R10 ;  /* 0x000000040b0f7223 */ /* 0x000fc6000000000a */
[----:B------:R-:W-:Y:S04]  /*01e0*/  STG.E desc[UR4][R2.64+0x4], R13 ;  /* 0x0000040d02007986 */ /* 0x000fe8000c101904 */
[----:B------:R-:W-:Y:S01]  /*01f0*/  STG.E desc[UR4][R2.64+0x8], R15 ;  /* 0x0000080f02007986 */ /* 0x000fe2000c101904 */
[----:B------:R-:W-:Y:S05]  /*0200*/  EXIT ;  /* 0x000000000000794d */ /* 0x000fea0003800000 */
.L_x_0:
[----:B------:R-:W-:-:S00]  /*0210*/  BRA `(.L_x_0) ;  /* 0xfffffffc00fc7947 */ /* 0x000fc0000383ffff */
[----:B------:R-:W-:-:S00]  /*0220*/  NOP ;  /* 0x0000000000007918 */ /* 0x000fc00000000000 */
        /* <DEDUP_REMOVED lines=13> */
.L_x_1:


//--------------------- .nv.shared.reserved.0     --------------------------
	.section	.nv.shared.reserved.0,"aw",@nobits
	.weak		__nv_reservedSMEM_offset_0_alias
	.size		__nv_reservedSMEM_offset_0_alias, 0, 64
	.other		__nv_reservedSMEM_offset_0_alias,@"STO_CUDA_RESERVED_SHARED STV_DEFAULT"
__nv_reservedSMEM_offset_0_alias:
	.zero		0
	.zero		64


//--------------------- .nv.constant0._Z12updateKernelP8Particlefj --------------------------
	.section	.nv.constant0._Z12updateKernelP8Particlefj,"a",@progbits
	.sectionflags	@""
	.align	4
.nv.constant0._Z12updateKernelP8Particlefj:
	.zero		912


//--------------------- SYMBOLS --------------------------

	.type		.nv.reservedSmem.offset0,@object
	.size		.nv.reservedSmem.offset0,0x4
